//
// Generated by NVIDIA NVVM Compiler
//
// Compiler Build ID: CL-36424714
// Cuda compilation tools, release 13.0, V13.0.88
// Based on NVVM 20.0.0
//

.version 9.0
.target sm_100
.address_size 64

	// .globl	_Z8minsRowsPiPKi

.visible .entry _Z8minsRowsPiPKi(
	.param .u64 .ptr .align 1 _Z8minsRowsPiPKi_param_0,
	.param .u64 .ptr .align 1 _Z8minsRowsPiPKi_param_1
)
{
	.reg .pred 	%p<10>;
	.reg .b32 	%r<115>;
	.reg .b64 	%rd<29>;

	ld.param.u64 	%rd9, [_Z8minsRowsPiPKi_param_0];
	ld.param.u64 	%rd10, [_Z8minsRowsPiPKi_param_1];
	cvta.to.global.u64 	%rd1, %rd10;
	mov.u32 	%r1, %tid.x;
	mov.u32 	%r2, %ntid.x;
	mul.lo.s32 	%r3, %r1, %r2;
	mul.wide.u32 	%rd11, %r3, 4;
	add.s64 	%rd2, %rd1, %rd11;
	ld.global.u32 	%r114, [%rd2];
	setp.lt.u32 	%p1, %r2, 2;
	@%p1 bra 	$L__BB0_14;
	add.s32 	%r5, %r2, -1;
	add.s32 	%r38, %r2, -2;
	and.b32  	%r6, %r5, 15;
	setp.lt.u32 	%p2, %r38, 15;
	mov.b32 	%r107, 1;
	@%p2 bra 	$L__BB0_5;
	and.b32  	%r40, %r5, -16;
	neg.s32 	%r100, %r40;
	mul.wide.u32 	%rd12, %r1, %r2;
	shl.b64 	%rd13, %rd12, 2;
	add.s64 	%rd14, %rd13, %rd1;
	add.s64 	%rd27, %rd14, 32;
	mov.b32 	%r101, 0;
$L__BB0_3:
	.pragma "nounroll";
	ld.global.u32 	%r41, [%rd27+-28];
	min.s32 	%r42, %r41, %r114;
	ld.global.u32 	%r43, [%rd27+-24];
	min.s32 	%r44, %r43, %r42;
	ld.global.u32 	%r45, [%rd27+-20];
	min.s32 	%r46, %r45, %r44;
	ld.global.u32 	%r47, [%rd27+-16];
	min.s32 	%r48, %r47, %r46;
	ld.global.u32 	%r49, [%rd27+-12];
	min.s32 	%r50, %r49, %r48;
	ld.global.u32 	%r51, [%rd27+-8];
	min.s32 	%r52, %r51, %r50;
	ld.global.u32 	%r53, [%rd27+-4];
	min.s32 	%r54, %r53, %r52;
	ld.global.u32 	%r55, [%rd27];
	min.s32 	%r56, %r55, %r54;
	ld.global.u32 	%r57, [%rd27+4];
	min.s32 	%r58, %r57, %r56;
	ld.global.u32 	%r59, [%rd27+8];
	min.s32 	%r60, %r59, %r58;
	ld.global.u32 	%r61, [%rd27+12];
	min.s32 	%r62, %r61, %r60;
	ld.global.u32 	%r63, [%rd27+16];
	min.s32 	%r64, %r63, %r62;
	ld.global.u32 	%r65, [%rd27+20];
	min.s32 	%r66, %r65, %r64;
	ld.global.u32 	%r67, [%rd27+24];
	min.s32 	%r68, %r67, %r66;
	ld.global.u32 	%r69, [%rd27+28];
	min.s32 	%r70, %r69, %r68;
	ld.global.u32 	%r71, [%rd27+32];
	min.s32 	%r114, %r71, %r70;
	add.s32 	%r101, %r101, 16;
	add.s32 	%r100, %r100, 16;
	add.s64 	%rd27, %rd27, 64;
	setp.ne.s32 	%p3, %r100, 0;
	@%p3 bra 	$L__BB0_3;
	add.s32 	%r107, %r101, 1;
$L__BB0_5:
	setp.eq.s32 	%p4, %r6, 0;
	@%p4 bra 	$L__BB0_14;
	and.b32  	%r18, %r5, 7;
	setp.lt.u32 	%p5, %r6, 8;
	@%p5 bra 	$L__BB0_8;
	add.s32 	%r73, %r107, %r3;
	mul.wide.u32 	%rd15, %r73, 4;
	add.s64 	%rd16, %rd1, %rd15;
	ld.global.u32 	%r74, [%rd16];
	min.s32 	%r75, %r74, %r114;
	mul.wide.u32 	%rd17, %r107, 4;
	add.s64 	%rd18, %rd2, %rd17;
	ld.global.u32 	%r76, [%rd18+4];
	min.s32 	%r77, %r76, %r75;
	ld.global.u32 	%r78, [%rd18+8];
	min.s32 	%r79, %r78, %r77;
	ld.global.u32 	%r80, [%rd18+12];
	min.s32 	%r81, %r80, %r79;
	ld.global.u32 	%r82, [%rd18+16];
	min.s32 	%r83, %r82, %r81;
	ld.global.u32 	%r84, [%rd18+20];
	min.s32 	%r85, %r84, %r83;
	ld.global.u32 	%r86, [%rd18+24];
	min.s32 	%r87, %r86, %r85;
	ld.global.u32 	%r88, [%rd18+28];
	min.s32 	%r114, %r88, %r87;
	add.s32 	%r107, %r107, 8;
$L__BB0_8:
	setp.eq.s32 	%p6, %r18, 0;
	@%p6 bra 	$L__BB0_14;
	and.b32  	%r24, %r5, 3;
	setp.lt.u32 	%p7, %r18, 4;
	@%p7 bra 	$L__BB0_11;
	add.s32 	%r90, %r107, %r3;
	mul.wide.u32 	%rd19, %r90, 4;
	add.s64 	%rd20, %rd1, %rd19;
	ld.global.u32 	%r91, [%rd20];
	min.s32 	%r92, %r91, %r114;
	mul.wide.u32 	%rd21, %r107, 4;
	add.s64 	%rd22, %rd2, %rd21;
	ld.global.u32 	%r93, [%rd22+4];
	min.s32 	%r94, %r93, %r92;
	ld.global.u32 	%r95, [%rd22+8];
	min.s32 	%r96, %r95, %r94;
	ld.global.u32 	%r97, [%rd22+12];
	min.s32 	%r114, %r97, %r96;
	add.s32 	%r107, %r107, 4;
$L__BB0_11:
	setp.eq.s32 	%p8, %r24, 0;
	@%p8 bra 	$L__BB0_14;
	add.s32 	%r98, %r107, %r3;
	mul.wide.u32 	%rd23, %r98, 4;
	add.s64 	%rd28, %rd1, %rd23;
	neg.s32 	%r112, %r24;
$L__BB0_13:
	.pragma "nounroll";
	ld.global.u32 	%r99, [%rd28];
	min.s32 	%r114, %r99, %r114;
	add.s64 	%rd28, %rd28, 4;
	add.s32 	%r112, %r112, 1;
	setp.ne.s32 	%p9, %r112, 0;
	@%p9 bra 	$L__BB0_13;
$L__BB0_14:
	cvta.to.global.u64 	%rd24, %rd9;
	mul.wide.u32 	%rd25, %r1, 4;
	add.s64 	%rd26, %rd24, %rd25;
	st.global.u32 	[%rd26], %r114;
	ret;

}


// ===== COMPILED SASS (sm_100) =====

	.target	sm_100

	.elftype	@"ET_EXEC"


//--------------------- .note.nv.tkinfo           --------------------------
	.section	.note.nv.tkinfo,"",@"SHT_NOTE"
	.sectionflags	@"SHF_NOTE_NV_TKINFO"
	.tkinfo
        /*0018*/ 	.word	0x00000002
        /*0030*/ 	.string	""
        /*0030*/ 	.string	"ptxas"
        /*0030*/ 	.string	"Cuda compilation tools, release 13.0, V13.0.88"
        /*0030*/ 	.string	"Build cuda_13.0.r13.0/compiler.36424714_0"
        /*0030*/ 	.string	"-arch sm_100 -m 64 "



//--------------------- .note.nv.cuinfo           --------------------------
	.section	.note.nv.cuinfo,"",@"SHT_NOTE"
	.sectionflags	@"SHF_NOTE_NV_CUINFO"
        /*0018*/ 	.short	0x0002
        /*001a*/ 	.short	0x0064
        /*001c*/ 	.short	0x0082
	.zero		2


//--------------------- .nv.info                  --------------------------
	.section	.nv.info,"",@"SHT_CUDA_INFO"
	.align	4


	//----- nvinfo : EIATTR_REGCOUNT
	.align		4
        /*0000*/ 	.byte	0x04, 0x2f
        /*0002*/ 	.short	(.L_1 - .L_0)
	.align		4
.L_0:
        /*0004*/ 	.word	index@(_Z8minsRowsPiPKi)
        /*0008*/ 	.word	0x0000001d


	//----- nvinfo : EIATTR_FRAME_SIZE
	.align		4
.L_1:
        /*000c*/ 	.byte	0x04, 0x11
        /*000e*/ 	.short	(.L_3 - .L_2)
	.align		4
.L_2:
        /*0010*/ 	.word	index@(_Z8minsRowsPiPKi)
        /*0014*/ 	.word	0x00000000


	//----- nvinfo : EIATTR_MIN_STACK_SIZE
	.align		4
.L_3:
        /*0018*/ 	.byte	0x04, 0x12
        /*001a*/ 	.short	(.L_5 - .L_4)
	.align		4
.L_4:
        /*001c*/ 	.word	index@(_Z8minsRowsPiPKi)
        /*0020*/ 	.word	0x00000000
.L_5:


//--------------------- .nv.compat                --------------------------
	.section	.nv.compat,"",@"SHT_CUDA_COMPAT_INFO"
	.align	4
        /*0000*/ 	.byte	0x02, 0x09, 0x00, 0x00, 0x02, 0x02, 0x01, 0x00, 0x02, 0x05, 0x05, 0x00, 0x03, 0x07, 0x01, 0x01
        /*0010*/ 	.byte	0x02, 0x03, 0x00, 0x00, 0x02, 0x06, 0x01, 0x00, 0x04, 0x0b, 0x08, 0x00, 0x09, 0x00, 0x00, 0x00
        /*0020*/ 	.byte	0x00, 0x00, 0x00, 0x00


//--------------------- .nv.info._Z8minsRowsPiPKi --------------------------
	.section	.nv.info._Z8minsRowsPiPKi,"",@"SHT_CUDA_INFO"
	.sectionflags	@""
	.align	4


	//----- nvinfo : EIATTR_CUDA_API_VERSION
	.align		4
        /*0000*/ 	.byte	0x04, 0x37
        /*0002*/ 	.short	(.L_7 - .L_6)
.L_6:
        /*0004*/ 	.word	0x00000082


	//----- nvinfo : EIATTR_KPARAM_INFO
	.align		4
.L_7:
        /*0008*/ 	.byte	0x04, 0x17
        /*000a*/ 	.short	(.L_9 - .L_8)
.L_8:
        /*000c*/ 	.word	0x00000000
        /*0010*/ 	.short	0x0001
        /*0012*/ 	.short	0x0008
        /*0014*/ 	.byte	0x00, 0xf5, 0x21, 0x00


	//----- nvinfo : EIATTR_KPARAM_INFO
	.align		4
.L_9:
        /*0018*/ 	.byte	0x04, 0x17
        /*001a*/ 	.short	(.L_11 - .L_10)
.L_10:
        /*001c*/ 	.word	0x00000000
        /*0020*/ 	.short	0x0000
        /*0022*/ 	.short	0x0000
        /*0024*/ 	.byte	0x00, 0xf5, 0x21, 0x00


	//----- nvinfo : EIATTR_SPARSE_MMA_MASK
	.align		4
.L_11:
        /*0028*/ 	.byte	0x03, 0x50
        /*002a*/ 	.short	0x0000


	//----- nvinfo : EIATTR_MAXREG_COUNT
	.align		4
        /*002c*/ 	.byte	0x03, 0x1b
        /*002e*/ 	.short	0x00ff


	//----- nvinfo : EIATTR_MERCURY_ISA_VERSION
	.align		4
        /*0030*/ 	.byte	0x03, 0x5f
        /*0032*/ 	.short	0x0101


	//----- nvinfo : EIATTR_VRC_CTA_INIT_COUNT
	.align		4
        /*0034*/ 	.byte	0x02, 0x4a
	.zero		1
	.zero		1


	//----- nvinfo : EIATTR_EXIT_INSTR_OFFSETS
	.align		4
        /*0038*/ 	.byte	0x04, 0x1c
        /*003a*/ 	.short	(.L_13 - .L_12)


	//   ....[0]....
.L_12:
        /*003c*/ 	.word	0x000006e0


	//----- nvinfo : EIATTR_CBANK_PARAM_SIZE
	.align		4
.L_13:
        /*0040*/ 	.byte	0x03, 0x19
        /*0042*/ 	.short	0x0010


	//----- nvinfo : EIATTR_PARAM_CBANK
	.align		4
        /*0044*/ 	.byte	0x04, 0x0a
        /*0046*/ 	.short	(.L_15 - .L_14)
	.align		4
.L_14:
        /*0048*/ 	.word	index@(.nv.constant0._Z8minsRowsPiPKi)
        /*004c*/ 	.short	0x0380
        /*004e*/ 	.short	0x0010


	//----- nvinfo : EIATTR_SW_WAR
	.align		4
.L_15:
        /*0050*/ 	.byte	0x04, 0x36
        /*0052*/ 	.short	(.L_17 - .L_16)
.L_16:
        /*0054*/ 	.word	0x00000008
.L_17:


//--------------------- .nv.callgraph             --------------------------
	.section	.nv.callgraph,"",@"SHT_CUDA_CALLGRAPH"
	.align	4
	.sectionentsize	8
	.align		4
        /*0000*/ 	.word	0x00000000
	.align		4
        /*0004*/ 	.word	0xffffffff
	.align		4
        /*0008*/ 	.word	0x00000000
	.align		4
        /*000c*/ 	.word	0xfffffffe
	.align		4
        /*0010*/ 	.word	0x00000000
	.align		4
        /*0014*/ 	.word	0xfffffffd
	.align		4
        /*0018*/ 	.word	0x00000000
	.align		4
        /*001c*/ 	.word	0xfffffffc


//--------------------- .text._Z8minsRowsPiPKi    --------------------------
	.section	.text._Z8minsRowsPiPKi,"ax",@progbits
	.align	128
        .global         _Z8minsRowsPiPKi
        .type           _Z8minsRowsPiPKi,@function
        .size           _Z8minsRowsPiPKi,(.L_x_7 - _Z8minsRowsPiPKi)
        .other          _Z8minsRowsPiPKi,@"STO_CUDA_ENTRY STV_DEFAULT"
_Z8minsRowsPiPKi:
.text._Z8minsRowsPiPKi:
[----:B------:R-:W-:Y:S01]  /*0000*/  LDC R1, c[0x0][0x37c] ;  /* 0x0000df00ff017b82 */ /* 0x000fe20000000800 */
[----:B------:R-:W0:Y:S07]  /*0010*/  S2R R8, SR_TID.X ;  /* 0x0000000000087919 */ /* 0x000e2e0000002100 */
[----:B------:R-:W1:Y:S01]  /*0020*/  LDC.64 R2, c[0x0][0x388] ;  /* 0x0000e200ff027b82 */ /* 0x000e620000000a00 */
[----:B------:R-:W0:Y:S01]  /*0030*/  LDCU UR7, c[0x0][0x360] ;  /* 0x00006c00ff0777ac */ /* 0x000e220008000800 */
[----:B------:R-:W2:Y:S01]  /*0040*/  LDCU.64 UR8, c[0x0][0x358] ;  /* 0x00006b00ff0877ac */ /* 0x000ea20008000a00 */
[----:B0-----:R-:W-:-:S04]  /*0050*/  IMAD R9, R8, UR7, RZ ;  /* 0x0000000708097c24 */ /* 0x001fc8000f8e02ff */
[----:B-1----:R-:W-:-:S05]  /*0060*/  IMAD.WIDE.U32 R4, R9, 0x4, R2 ;  /* 0x0000000409047825 */ /* 0x002fca00078e0002 */
[----:B--2---:R0:W5:Y:S01]  /*0070*/  LDG.E R0, desc[UR8][R4.64] ;  /* 0x0000000804007981 */ /* 0x004162000c1e1900 */
[----:B------:R-:W-:-:S09]  /*0080*/  UISETP.GE.U32.AND UP0, UPT, UR7, 0x2, UPT ;  /* 0x000000020700788c */ /* 0x000fd2000bf06070 */
[----:B0-----:R-:W-:Y:S05]  /*0090*/  BRA.U !UP0, `(.L_x_0) ;  /* 0x0000000508847547 */ /* 0x001fea000b800000 */
[----:B------:R-:W-:Y:S01]  /*00a0*/  UIADD3 UR5, UPT, UPT, UR7, -0x2, URZ ;  /* 0xfffffffe07057890 */ /* 0x000fe2000fffe0ff */
[----:B------:R-:W-:Y:S01]  /*00b0*/  IMAD.MOV.U32 R10, RZ, RZ, 0x1 ;  /* 0x00000001ff0a7424 */ /* 0x000fe200078e00ff */
[----:B------:R-:W-:Y:S02]  /*00c0*/  UIADD3 UR4, UPT, UPT, UR7, -0x1, URZ ;  /* 0xffffffff07047890 */ /* 0x000fe4000fffe0ff */
[----:B------:R-:W-:Y:S02]  /*00d0*/  UISETP.GE.U32.AND UP0, UPT, UR5, 0xf, UPT ;  /* 0x0000000f0500788c */ /* 0x000fe4000bf06070 */
[----:B------:R-:W-:-:S07]  /*00e0*/  ULOP3.LUT UR6, UR4, 0xf, URZ, 0xc0, !UPT ;  /* 0x0000000f04067892 */ /* 0x000fce000f8ec0ff */
[----:B------:R-:W-:Y:S05]  /*00f0*/  BRA.U !UP0, `(.L_x_1) ;  /* 0x0000000108a47547 */ /* 0x000fea000b800000 */
[----:B------:R-:W0:Y:S01]  /*0100*/  LDCU.64 UR10, c[0x0][0x388] ;  /* 0x00007100ff0a77ac */ /* 0x000e220008000a00 */
[----:B------:R-:W-:Y:S01]  /*0110*/  IMAD.WIDE.U32 R6, R8, UR7, RZ ;  /* 0x0000000708067c25 */ /* 0x000fe2000f8e00ff */
[----:B------:R-:W-:-:S03]  /*0120*/  ULOP3.LUT UR5, UR4, 0xfffffff0, URZ, 0xc0, !UPT ;  /* 0xfffffff004057892 */ /* 0x000fc6000f8ec0ff */
[----:B------:R-:W-:Y:S01]  /*0130*/  IMAD.MOV.U32 R10, RZ, RZ, RZ ;  /* 0x000000ffff0a7224 */ /* 0x000fe200078e00ff */
[----:B------:R-:W-:Y:S01]  /*0140*/  UIADD3 UR5, UPT, UPT, -UR5, URZ, URZ ;  /* 0x000000ff05057290 */ /* 0x000fe2000fffe1ff */
[----:B0-----:R-:W-:-:S04]  /*0150*/  LEA R16, P0, R6, UR10, 0x2 ;  /* 0x0000000a06107c11 */ /* 0x001fc8000f8010ff */
[----:B------:R-:W-:Y:S02]  /*0160*/  IADD3 R16, P1, PT, R16, 0x20, RZ ;  /* 0x0000002010107810 */ /* 0x000fe40007f3e0ff */
[----:B------:R-:W-:-:S05]  /*0170*/  LEA.HI.X R7, R6, UR11, R7, 0x2, P0 ;  /* 0x0000000b06077c11 */ /* 0x000fca00080f1407 */
[----:B------:R-:W-:-:S07]  /*0180*/  IMAD.X R7, RZ, RZ, R7, P1 ;  /* 0x000000ffff077224 */ /* 0x000fce00008e0607 */
.L_x_2:
[----:B------:R-:W-:-:S05]  /*0190*/  IMAD.MOV.U32 R6, RZ, RZ, R16 ;  /* 0x000000ffff067224 */ /* 0x000fca00078e0010 */
[----:B------:R-:W2:Y:S04]  /*01a0*/  LDG.E R19, desc[UR8][R6.64+-0x1c] ;  /* 0xffffe40806137981 */ /* 0x000ea8000c1e1900 */
[----:B------:R-:W2:Y:S04]  /*01b0*/  LDG.E R20, desc[UR8][R6.64+-0x18] ;  /* 0xffffe80806147981 */ /* 0x000ea8000c1e1900 */
[----:B------:R-:W3:Y:S04]  /*01c0*/  LDG.E R22, desc[UR8][R6.64+-0x14] ;  /* 0xffffec0806167981 */ /* 0x000ee8000c1e1900 */
[----:B------:R-:W3:Y:S04]  /*01d0*/  LDG.E R21, desc[UR8][R6.64+-0x10] ;  /* 0xfffff00806157981 */ /* 0x000ee8000c1e1900 */
[----:B------:R-:W4:Y:S04]  /*01e0*/  LDG.E R24, desc[UR8][R6.64+-0xc] ;  /* 0xfffff40806187981 */ /* 0x000f28000c1e1900 */
        /* <DEDUP_REMOVED lines=10> */
[----:B------:R0:W4:Y:S01]  /*0290*/  LDG.E R12, desc[UR8][R6.64+0x20] ;  /* 0x00002008060c7981 */ /* 0x000122000c1e1900 */
[----:B------:R-:W-:Y:S01]  /*02a0*/  UIADD3 UR5, UPT, UPT, UR5, 0x10, URZ ;  /* 0x0000001005057890 */ /* 0x000fe2000fffe0ff */
[----:B------:R-:W-:-:S03]  /*02b0*/  IADD3 R10, PT, PT, R10, 0x10, RZ ;  /* 0x000000100a0a7810 */ /* 0x000fc60007ffe0ff */
[----:B------:R-:W-:Y:S01]  /*02c0*/  UISETP.NE.AND UP0, UPT, UR5, URZ, UPT ;  /* 0x000000ff0500728c */ /* 0x000fe2000bf05270 */
[----:B--2--5:R-:W-:-:S04]  /*02d0*/  VIMNMX3 R19, R19, R0, R20, PT ;  /* 0x000000001313720f */ /* 0x024fc80003800114 */
[----:B---3--:R-:W-:-:S04]  /*02e0*/  VIMNMX3 R19, R22, R19, R21, PT ;  /* 0x000000131613720f */ /* 0x008fc80003800115 */
[----:B----4-:R-:W-:-:S04]  /*02f0*/  VIMNMX3 R19, R24, R19, R23, PT ;  /* 0x000000131813720f */ /* 0x010fc80003800117 */
[----:B------:R-:W-:-:S04]  /*0300*/  VIMNMX3 R19, R26, R19, R25, PT ;  /* 0x000000131a13720f */ /* 0x000fc80003800119 */
[----:B------:R-:W-:-:S04]  /*0310*/  VIMNMX3 R17, R17, R19, R18, PT ;  /* 0x000000131111720f */ /* 0x000fc80003800112 */
[----:B------:R-:W-:Y:S02]  /*0320*/  VIMNMX3 R15, R15, R17, R16, PT ;  /* 0x000000110f0f720f */ /* 0x000fe40003800110 */
[----:B------:R-:W-:-:S05]  /*0330*/  IADD3 R16, P0, PT, R6, 0x40, RZ ;  /* 0x0000004006107810 */ /* 0x000fca0007f1e0ff */
[----:B0-----:R-:W-:Y:S01]  /*0340*/  IMAD.X R7, RZ, RZ, R7, P0 ;  /* 0x000000ffff077224 */ /* 0x001fe200000e0607 */
[----:B------:R-:W-:-:S04]  /*0350*/  VIMNMX3 R11, R14, R15, R11, PT ;  /* 0x0000000f0e0b720f */ /* 0x000fc8000380010b */
[----:B------:R-:W-:Y:S01]  /*0360*/  VIMNMX3 R0, R13, R11, R12, PT ;  /* 0x0000000b0d00720f */ /* 0x000fe2000380010c */
[----:B------:R-:W-:Y:S06]  /*0370*/  BRA.U UP0, `(.L_x_2) ;  /* 0xfffffffd00847547 */ /* 0x000fec000b83ffff */
[----:B------:R-:W-:-:S07]  /*0380*/  VIADD R10, R10, 0x1 ;  /* 0x000000010a0a7836 */ /* 0x000fce0000000000 */
.L_x_1:
[----:B------:R-:W-:-:S09]  /*0390*/  UISETP.NE.AND UP0, UPT, UR6, URZ, UPT ;  /* 0x000000ff0600728c */ /* 0x000fd2000bf05270 */
[----:B------:R-:W-:Y:S05]  /*03a0*/  BRA.U !UP0, `(.L_x_0) ;  /* 0x0000000108c07547 */ /* 0x000fea000b800000 */
[----:B------:R-:W-:Y:S02]  /*03b0*/  UISETP.GE.U32.AND UP0, UPT, UR6, 0x8, UPT ;  /* 0x000000080600788c */ /* 0x000fe4000bf06070 */
[----:B------:R-:W-:-:S04]  /*03c0*/  ULOP3.LUT UR5, UR4, 0x7, URZ, 0xc0, !UPT ;  /* 0x0000000704057892 */ /* 0x000fc8000f8ec0ff */
[----:B------:R-:W-:-:S03]  /*03d0*/  UISETP.NE.AND UP1, UPT, UR5, URZ, UPT ;  /* 0x000000ff0500728c */ /* 0x000fc6000bf25270 */
[----:B------:R-:W-:Y:S08]  /*03e0*/  BRA.U !UP0, `(.L_x_3) ;  /* 0x0000000108407547 */ /* 0x000ff0000b800000 */
[----:B------:R-:W-:Y:S02]  /*03f0*/  IMAD.IADD R13, R9, 0x1, R10 ;  /* 0x00000001090d7824 */ /* 0x000fe400078e020a */
[----:B------:R-:W-:-:S04]  /*0400*/  IMAD.WIDE.U32 R6, R10, 0x4, R4 ;  /* 0x000000040a067825 */ /* 0x000fc800078e0004 */
[----:B------:R-:W-:Y:S01]  /*0410*/  IMAD.WIDE.U32 R12, R13, 0x4, R2 ;  /* 0x000000040d0c7825 */ /* 0x000fe200078e0002 */
[----:B------:R-:W2:Y:S04]  /*0420*/  LDG.E R11, desc[UR8][R6.64+0x4] ;  /* 0x00000408060b7981 */ /* 0x000ea8000c1e1900 */
[----:B------:R-:W3:Y:S04]  /*0430*/  LDG.E R14, desc[UR8][R6.64+0x8] ;  /* 0x00000808060e7981 */ /* 0x000ee8000c1e1900 */
[----:B------:R-:W2:Y:S04]  /*0440*/  LDG.E R13, desc[UR8][R12.64] ;  /* 0x000000080c0d7981 */ /* 0x000ea8000c1e1900 */
[----:B------:R-:W3:Y:S04]  /*0450*/  LDG.E R15, desc[UR8][R6.64+0xc] ;  /* 0x00000c08060f7981 */ /* 0x000ee8000c1e1900 */
[----:B------:R-:W4:Y:S04]  /*0460*/  LDG.E R16, desc[UR8][R6.64+0x10] ;  /* 0x0000100806107981 */ /* 0x000f28000c1e1900 */
[----:B------:R-:W4:Y:S04]  /*0470*/  LDG.E R17, desc[UR8][R6.64+0x14] ;  /* 0x0000140806117981 */ /* 0x000f28000c1e1900 */
[----:B------:R-:W4:Y:S04]  /*0480*/  LDG.E R18, desc[UR8][R6.64+0x18] ;  /* 0x0000180806127981 */ /* 0x000f28000c1e1900 */
[----:B------:R-:W4:Y:S01]  /*0490*/  LDG.E R19, desc[UR8][R6.64+0x1c] ;  /* 0x00001c0806137981 */ /* 0x000f22000c1e1900 */
[----:B------:R-:W-:Y:S01]  /*04a0*/  VIADD R10, R10, 0x8 ;  /* 0x000000080a0a7836 */ /* 0x000fe20000000000 */
[----:B--2--5:R-:W-:-:S04]  /*04b0*/  VIMNMX3 R11, R13, R0, R11, PT ;  /* 0x000000000d0b720f */ /* 0x024fc8000380010b */
[----:B---3--:R-:W-:-:S04]  /*04c0*/  VIMNMX3 R11, R14, R11, R15, PT ;  /* 0x0000000b0e0b720f */ /* 0x008fc8000380010f */
[----:B----4-:R-:W-:-:S04]  /*04d0*/  VIMNMX3 R11, R16, R11, R17, PT ;  /* 0x0000000b100b720f */ /* 0x010fc80003800111 */
[----:B------:R-:W-:-:S07]  /*04e0*/  VIMNMX3 R0, R18, R11, R19, PT ;  /* 0x0000000b1200720f */ /* 0x000fce0003800113 */
.L_x_3:
[----:B------:R-:W-:Y:S05]  /*04f0*/  BRA.U !UP1, `(.L_x_0) ;  /* 0x00000001096c7547 */ /* 0x000fea000b800000 */
[----:B------:R-:W-:Y:S02]  /*0500*/  UISETP.GE.U32.AND UP0, UPT, UR5, 0x4, UPT ;  /* 0x000000040500788c */ /* 0x000fe4000bf06070 */
[----:B------:R-:W-:-:S04]  /*0510*/  ULOP3.LUT UR4, UR4, 0x3, URZ, 0xc0, !UPT ;  /* 0x0000000304047892 */ /* 0x000fc8000f8ec0ff */
[----:B------:R-:W-:-:S03]  /*0520*/  UISETP.NE.AND UP1, UPT, UR4, URZ, UPT ;  /* 0x000000ff0400728c */ /* 0x000fc6000bf25270 */
[----:B------:R-:W-:Y:S08]  /*0530*/  BRA.U !UP0, `(.L_x_4) ;  /* 0x0000000108287547 */ /* 0x000ff0000b800000 */
[----:B------:R-:W-:Y:S01]  /*0540*/  IADD3 R11, PT, PT, R9, R10, RZ ;  /* 0x0000000a090b7210 */ /* 0x000fe20007ffe0ff */
[----:B------:R-:W-:-:S04]  /*0550*/  IMAD.WIDE.U32 R6, R10, 0x4, R4 ;  /* 0x000000040a067825 */ /* 0x000fc800078e0004 */
[----:B------:R-:W-:Y:S01]  /*0560*/  IMAD.WIDE.U32 R4, R11, 0x4, R2 ;  /* 0x000000040b047825 */ /* 0x000fe200078e0002 */
[----:B------:R-:W2:Y:S04]  /*0570*/  LDG.E R13, desc[UR8][R6.64+0x8] ;  /* 0x00000808060d7981 */ /* 0x000ea8000c1e1900 */
[----:B------:R-:W3:Y:S04]  /*0580*/  LDG.E R11, desc[UR8][R6.64+0x4] ;  /* 0x00000408060b7981 */ /* 0x000ee8000c1e1900 */
[----:B------:R-:W3:Y:S04]  /*0590*/  LDG.E R5, desc[UR8][R4.64] ;  /* 0x0000000804057981 */ /* 0x000ee8000c1e1900 */
[----:B------:R-:W2:Y:S01]  /*05a0*/  LDG.E R12, desc[UR8][R6.64+0xc] ;  /* 0x00000c08060c7981 */ /* 0x000ea2000c1e1900 */
[----:B------:R-:W-:Y:S01]  /*05b0*/  VIADD R10, R10, 0x4 ;  /* 0x000000040a0a7836 */ /* 0x000fe20000000000 */
[----:B---3-5:R-:W-:-:S04]  /*05c0*/  VIMNMX3 R0, R5, R0, R11, PT ;  /* 0x000000000500720f */ /* 0x028fc8000380010b */
[----:B--2---:R-:W-:-:S07]  /*05d0*/  VIMNMX3 R0, R13, R0, R12, PT ;  /* 0x000000000d00720f */ /* 0x004fce000380010c */
.L_x_4:
[----:B------:R-:W-:Y:S05]  /*05e0*/  BRA.U !UP1, `(.L_x_0) ;  /* 0x0000000109307547 */ /* 0x000fea000b800000 */
[----:B------:R-:W-:Y:S01]  /*05f0*/  IMAD.IADD R9, R9, 0x1, R10 ;  /* 0x0000000109097824 */ /* 0x000fe200078e020a */
[----:B------:R-:W-:-:S03]  /*0600*/  UIADD3 UR4, UPT, UPT, -UR4, URZ, URZ ;  /* 0x000000ff04047290 */ /* 0x000fc6000fffe1ff */
[----:B------:R-:W-:-:S04]  /*0610*/  IMAD.WIDE.U32 R2, R9, 0x4, R2 ;  /* 0x0000000409027825 */ /* 0x000fc800078e0002 */
[----:B------:R-:W-:-:S07]  /*0620*/  IMAD.MOV.U32 R5, RZ, RZ, R3 ;  /* 0x000000ffff057224 */ /* 0x000fce00078e0003 */
.L_x_5:
[----:B------:R-:W-:-:S06]  /*0630*/  MOV R3, R5 ;  /* 0x0000000500037202 */ /* 0x000fcc0000000f00 */
[----:B------:R0:W2:Y:S01]  /*0640*/  LDG.E R3, desc[UR8][R2.64] ;  /* 0x0000000802037981 */ /* 0x0000a2000c1e1900 */
[----:B------:R-:W-:-:S04]  /*0650*/  UIADD3 UR4, UPT, UPT, UR4, 0x1, URZ ;  /* 0x0000000104047890 */ /* 0x000fc8000fffe0ff */
[----:B------:R-:W-:Y:S01]  /*0660*/  UISETP.NE.AND UP0, UPT, UR4, URZ, UPT ;  /* 0x000000ff0400728c */ /* 0x000fe2000bf05270 */
[----:B0-----:R-:W-:-:S05]  /*0670*/  IADD3 R2, P0, PT, R2, 0x4, RZ ;  /* 0x0000000402027810 */ /* 0x001fca0007f1e0ff */
[----:B------:R-:W-:Y:S01]  /*0680*/  IMAD.X R5, RZ, RZ, R5, P0 ;  /* 0x000000ffff057224 */ /* 0x000fe200000e0605 */
[----:B--2--5:R-:W-:Y:S02]  /*0690*/  VIMNMX R0, PT, PT, R3, R0, PT ;  /* 0x0000000003007248 */ /* 0x024fe40003fe0100 */
[----:B------:R-:W-:Y:S05]  /*06a0*/  BRA.U UP0, `(.L_x_5) ;  /* 0xfffffffd00e07547 */ /* 0x000fea000b83ffff */
.L_x_0:
[----:B------:R-:W0:Y:S02]  /*06b0*/  LDC.64 R2, c[0x0][0x380] ;  /* 0x0000e000ff027b82 */ /* 0x000e240000000a00 */
[----:B0-----:R-:W-:-:S05]  /*06c0*/  IMAD.WIDE.U32 R8, R8, 0x4, R2 ;  /* 0x0000000408087825 */ /* 0x001fca00078e0002 */
[----:B-----5:R-:W-:Y:S01]  /*06d0*/  STG.E desc[UR8][R8.64], R0 ;  /* 0x0000000008007986 */ /* 0x020fe2000c101908 */
[----:B------:R-:W-:Y:S05]  /*06e0*/  EXIT ;  /* 0x000000000000794d */ /* 0x000fea0003800000 */
.L_x_6:
[----:B------:R-:W-:-:S00]  /*06f0*/  BRA `(.L_x_6) ;  /* 0xfffffffc00fc7947 */ /* 0x000fc0000383ffff */
[----:B------:R-:W-:-:S00]  /*0700*/  NOP ;  /* 0x0000000000007918 */ /* 0x000fc00000000000 */
[----:B------:R-:W-:-:S00]  /*0710*/  NOP ;  /* 0x0000000000007918 */ /* 0x000fc00000000000 */
[----:B------:R-:W-:-:S00]  /*0720*/  NOP ;  /* 0x0000000000007918 */ /* 0x000fc00000000000 */
[----:B------:R-:W-:-:S00]  /*0730*/  NOP ;  /* 0x0000000000007918 */ /* 0x000fc00000000000 */
[----:B------:R-:W-:-:S00]  /*0740*/  NOP ;  /* 0x0000000000007918 */ /* 0x000fc00000000000 */
[----:B------:R-:W-:-:S00]  /*0750*/  NOP ;  /* 0x0000000000007918 */ /* 0x000fc00000000000 */
[----:B------:R-:W-:-:S00]  /*0760*/  NOP ;  /* 0x0000000000007918 */ /* 0x000fc00000000000 */
[----:B------:R-:W-:-:S00]  /*0770*/  NOP ;  /* 0x0000000000007918 */ /* 0x000fc00000000000 */
.L_x_7:


//--------------------- .nv.shared.reserved.0     --------------------------
	.section	.nv.shared.reserved.0,"aw",@nobits
	.weak		__nv_reservedSMEM_offset_0_alias
	.size		__nv_reservedSMEM_offset_0_alias, 0, 64
	.other		__nv_reservedSMEM_offset_0_alias,@"STO_CUDA_RESERVED_SHARED STV_DEFAULT"
__nv_reservedSMEM_offset_0_alias:
	.zero		0
	.zero		64


//--------------------- .nv.constant0._Z8minsRowsPiPKi --------------------------
	.section	.nv.constant0._Z8minsRowsPiPKi,"a",@progbits
	.sectionflags	@""
	.align	4
.nv.constant0._Z8minsRowsPiPKi:
	.zero		912


//--------------------- SYMBOLS --------------------------

	.type		.nv.reservedSmem.offset0,@object
	.size		.nv.reservedSmem.offset0,0x4
